//
// Generated by NVIDIA NVVM Compiler
//
// Compiler Build ID: CL-36424714
// Cuda compilation tools, release 13.0, V13.0.88
// Based on NVVM 20.0.0
//

.version 9.0
.target sm_100
.address_size 64

	// .globl	_Z7reduce6PfS_j
// _ZZ7reduce6PfS_jE4smem has been demoted

.visible .entry _Z7reduce6PfS_j(
	.param .u64 .ptr .align 1 _Z7reduce6PfS_j_param_0,
	.param .u64 .ptr .align 1 _Z7reduce6PfS_j_param_1,
	.param .u32 _Z7reduce6PfS_j_param_2
)
{
	.reg .pred 	%p<11>;
	.reg .b32 	%r<17>;
	.reg .b32 	%f<36>;
	.reg .b64 	%rd<15>;
	// demoted variable
	.shared .align 4 .b8 _ZZ7reduce6PfS_jE4smem[1024];
	ld.param.u64 	%rd1, [_Z7reduce6PfS_j_param_0];
	ld.param.u64 	%rd2, [_Z7reduce6PfS_j_param_1];
	ld.param.u32 	%r7, [_Z7reduce6PfS_j_param_2];
	mov.u32 	%r1, %tid.x;
	mov.u32 	%r2, %ctaid.x;
	mov.u32 	%r3, %ntid.x;
	mul.lo.s32 	%r8, %r3, %r2;
	shl.b32 	%r9, %r8, 2;
	add.s32 	%r4, %r9, %r1;
	setp.ge.u32 	%p1, %r4, %r7;
	@%p1 bra 	$L__BB0_10;
	mad.lo.s32 	%r5, %r3, 3, %r4;
	setp.ge.u32 	%p2, %r5, %r7;
	mov.f32 	%f35, 0f00000000;
	@%p2 bra 	$L__BB0_3;
	cvta.to.global.u64 	%rd3, %rd1;
	mul.wide.u32 	%rd4, %r4, 4;
	add.s64 	%rd5, %rd3, %rd4;
	ld.global.f32 	%f4, [%rd5];
	shl.b32 	%r10, %r3, 1;
	sub.s32 	%r11, %r5, %r10;
	mul.wide.u32 	%rd6, %r11, 4;
	add.s64 	%rd7, %rd3, %rd6;
	ld.global.f32 	%f5, [%rd7];
	add.s32 	%r12, %r11, %r3;
	mul.wide.u32 	%rd8, %r12, 4;
	add.s64 	%rd9, %rd3, %rd8;
	ld.global.f32 	%f6, [%rd9];
	mul.wide.u32 	%rd10, %r5, 4;
	add.s64 	%rd11, %rd3, %rd10;
	ld.global.f32 	%f7, [%rd11];
	add.f32 	%f8, %f4, %f5;
	add.f32 	%f9, %f8, %f6;
	add.f32 	%f35, %f9, %f7;
$L__BB0_3:
	shl.b32 	%r14, %r1, 2;
	mov.u32 	%r15, _ZZ7reduce6PfS_jE4smem;
	add.s32 	%r6, %r15, %r14;
	st.shared.f32 	[%r6], %f35;
	bar.sync 	0;
	setp.lt.u32 	%p3, %r3, 256;
	setp.gt.u32 	%p4, %r1, 127;
	or.pred  	%p5, %p3, %p4;
	@%p5 bra 	$L__BB0_5;
	ld.shared.f32 	%f10, [%r6+512];
	ld.shared.f32 	%f11, [%r6];
	add.f32 	%f12, %f10, %f11;
	st.shared.f32 	[%r6], %f12;
$L__BB0_5:
	bar.sync 	0;
	setp.lt.u32 	%p6, %r3, 128;
	setp.gt.u32 	%p7, %r1, 63;
	or.pred  	%p8, %p6, %p7;
	@%p8 bra 	$L__BB0_7;
	ld.shared.f32 	%f13, [%r6+256];
	ld.shared.f32 	%f14, [%r6];
	add.f32 	%f15, %f13, %f14;
	st.shared.f32 	[%r6], %f15;
$L__BB0_7:
	bar.sync 	0;
	setp.gt.u32 	%p9, %r1, 31;
	@%p9 bra 	$L__BB0_10;
	ld.volatile.shared.f32 	%f16, [%r6+128];
	ld.volatile.shared.f32 	%f17, [%r6];
	add.f32 	%f18, %f16, %f17;
	st.volatile.shared.f32 	[%r6], %f18;
	ld.volatile.shared.f32 	%f19, [%r6+64];
	ld.volatile.shared.f32 	%f20, [%r6];
	add.f32 	%f21, %f19, %f20;
	st.volatile.shared.f32 	[%r6], %f21;
	ld.volatile.shared.f32 	%f22, [%r6+32];
	ld.volatile.shared.f32 	%f23, [%r6];
	add.f32 	%f24, %f22, %f23;
	st.volatile.shared.f32 	[%r6], %f24;
	ld.volatile.shared.f32 	%f25, [%r6+16];
	ld.volatile.shared.f32 	%f26, [%r6];
	add.f32 	%f27, %f25, %f26;
	st.volatile.shared.f32 	[%r6], %f27;
	ld.volatile.shared.f32 	%f28, [%r6+8];
	ld.volatile.shared.f32 	%f29, [%r6];
	add.f32 	%f30, %f28, %f29;
	st.volatile.shared.f32 	[%r6], %f30;
	ld.volatile.shared.f32 	%f31, [%r6+4];
	ld.volatile.shared.f32 	%f32, [%r6];
	add.f32 	%f33, %f31, %f32;
	st.volatile.shared.f32 	[%r6], %f33;
	setp.ne.s32 	%p10, %r1, 0;
	@%p10 bra 	$L__BB0_10;
	ld.shared.f32 	%f34, [_ZZ7reduce6PfS_jE4smem];
	cvta.to.global.u64 	%rd12, %rd2;
	mul.wide.u32 	%rd13, %r2, 4;
	add.s64 	%rd14, %rd12, %rd13;
	st.global.f32 	[%rd14], %f34;
$L__BB0_10:
	ret;

}


// ===== COMPILED SASS (sm_100) =====

	.target	sm_100

	.elftype	@"ET_EXEC"


//--------------------- .note.nv.tkinfo           --------------------------
	.section	.note.nv.tkinfo,"",@"SHT_NOTE"
	.sectionflags	@"SHF_NOTE_NV_TKINFO"
	.tkinfo
        /*0018*/ 	.word	0x00000002
        /*0030*/ 	.string	""
        /*0030*/ 	.string	"ptxas"
        /*0030*/ 	.string	"Cuda compilation tools, release 13.0, V13.0.88"
        /*0030*/ 	.string	"Build cuda_13.0.r13.0/compiler.36424714_0"
        /*0030*/ 	.string	"-arch sm_100 -m 64 "



//--------------------- .note.nv.cuinfo           --------------------------
	.section	.note.nv.cuinfo,"",@"SHT_NOTE"
	.sectionflags	@"SHF_NOTE_NV_CUINFO"
        /*0018*/ 	.short	0x0002
        /*001a*/ 	.short	0x0064
        /*001c*/ 	.short	0x0082
	.zero		2


//--------------------- .nv.info                  --------------------------
	.section	.nv.info,"",@"SHT_CUDA_INFO"
	.align	4


	//----- nvinfo : EIATTR_REGCOUNT
	.align		4
        /*0000*/ 	.byte	0x04, 0x2f
        /*0002*/ 	.short	(.L_1 - .L_0)
	.align		4
.L_0:
        /*0004*/ 	.word	index@(_Z7reduce6PfS_j)
        /*0008*/ 	.word	0x00000010


	//----- nvinfo : EIATTR_FRAME_SIZE
	.align		4
.L_1:
        /*000c*/ 	.byte	0x04, 0x11
        /*000e*/ 	.short	(.L_3 - .L_2)
	.align		4
.L_2:
        /*0010*/ 	.word	index@(_Z7reduce6PfS_j)
        /*0014*/ 	.word	0x00000000


	//----- nvinfo : EIATTR_MIN_STACK_SIZE
	.align		4
.L_3:
        /*0018*/ 	.byte	0x04, 0x12
        /*001a*/ 	.short	(.L_5 - .L_4)
	.align		4
.L_4:
        /*001c*/ 	.word	index@(_Z7reduce6PfS_j)
        /*0020*/ 	.word	0x00000000
.L_5:


//--------------------- .nv.compat                --------------------------
	.section	.nv.compat,"",@"SHT_CUDA_COMPAT_INFO"
	.align	4
        /*0000*/ 	.byte	0x02, 0x09, 0x00, 0x00, 0x02, 0x02, 0x01, 0x00, 0x02, 0x05, 0x05, 0x00, 0x03, 0x07, 0x01, 0x01
        /*0010*/ 	.byte	0x02, 0x03, 0x00, 0x00, 0x02, 0x06, 0x01, 0x00, 0x04, 0x0b, 0x08, 0x00, 0x09, 0x00, 0x00, 0x00
        /*0020*/ 	.byte	0x00, 0x00, 0x00, 0x00


//--------------------- .nv.info._Z7reduce6PfS_j  --------------------------
	.section	.nv.info._Z7reduce6PfS_j,"",@"SHT_CUDA_INFO"
	.sectionflags	@""
	.align	4


	//----- nvinfo : EIATTR_CUDA_API_VERSION
	.align		4
        /*0000*/ 	.byte	0x04, 0x37
        /*0002*/ 	.short	(.L_7 - .L_6)
.L_6:
        /*0004*/ 	.word	0x00000082


	//----- nvinfo : EIATTR_KPARAM_INFO
	.align		4
.L_7:
        /*0008*/ 	.byte	0x04, 0x17
        /*000a*/ 	.short	(.L_9 - .L_8)
.L_8:
        /*000c*/ 	.word	0x00000000
        /*0010*/ 	.short	0x0002
        /*0012*/ 	.short	0x0010
        /*0014*/ 	.byte	0x00, 0xf0, 0x11, 0x00


	//----- nvinfo : EIATTR_KPARAM_INFO
	.align		4
.L_9:
        /*0018*/ 	.byte	0x04, 0x17
        /*001a*/ 	.short	(.L_11 - .L_10)
.L_10:
        /*001c*/ 	.word	0x00000000
        /*0020*/ 	.short	0x0001
        /*0022*/ 	.short	0x0008
        /*0024*/ 	.byte	0x00, 0xf5, 0x21, 0x00


	//----- nvinfo : EIATTR_KPARAM_INFO
	.align		4
.L_11:
        /*0028*/ 	.byte	0x04, 0x17
        /*002a*/ 	.short	(.L_13 - .L_12)
.L_12:
        /*002c*/ 	.word	0x00000000
        /*0030*/ 	.short	0x0000
        /*0032*/ 	.short	0x0000
        /*0034*/ 	.byte	0x00, 0xf5, 0x21, 0x00


	//----- nvinfo : EIATTR_SPARSE_MMA_MASK
	.align		4
.L_13:
        /*0038*/ 	.byte	0x03, 0x50
        /*003a*/ 	.short	0x0000


	//----- nvinfo : EIATTR_MAXREG_COUNT
	.align		4
        /*003c*/ 	.byte	0x03, 0x1b
        /*003e*/ 	.short	0x00ff


	//----- nvinfo : EIATTR_NUM_BARRIERS
	.align		4
        /*0040*/ 	.byte	0x02, 0x4c
        /*0042*/ 	.byte	0x01
	.zero		1


	//----- nvinfo : EIATTR_MERCURY_ISA_VERSION
	.align		4
        /*0044*/ 	.byte	0x03, 0x5f
        /*0046*/ 	.short	0x0101


	//----- nvinfo : EIATTR_VRC_CTA_INIT_COUNT
	.align		4
        /*0048*/ 	.byte	0x02, 0x4a
	.zero		1
	.zero		1


	//----- nvinfo : EIATTR_EXIT_INSTR_OFFSETS
	.align		4
        /*004c*/ 	.byte	0x04, 0x1c
        /*004e*/ 	.short	(.L_15 - .L_14)


	//   ....[0]....
.L_14:
        /*0050*/ 	.word	0x00000080


	//   ....[1]....
        /*0054*/ 	.word	0x00000300


	//   ....[2]....
        /*0058*/ 	.word	0x000004a0


	//   ....[3]....
        /*005c*/ 	.word	0x000004f0


	//----- nvinfo : EIATTR_CBANK_PARAM_SIZE
	.align		4
.L_15:
        /*0060*/ 	.byte	0x03, 0x19
        /*0062*/ 	.short	0x0014


	//----- nvinfo : EIATTR_PARAM_CBANK
	.align		4
        /*0064*/ 	.byte	0x04, 0x0a
        /*0066*/ 	.short	(.L_17 - .L_16)
	.align		4
.L_16:
        /*0068*/ 	.word	index@(.nv.constant0._Z7reduce6PfS_j)
        /*006c*/ 	.short	0x0380
        /*006e*/ 	.short	0x0014


	//----- nvinfo : EIATTR_SW_WAR
	.align		4
.L_17:
        /*0070*/ 	.byte	0x04, 0x36
        /*0072*/ 	.short	(.L_19 - .L_18)
.L_18:
        /*0074*/ 	.word	0x00000008
.L_19:


//--------------------- .nv.callgraph             --------------------------
	.section	.nv.callgraph,"",@"SHT_CUDA_CALLGRAPH"
	.align	4
	.sectionentsize	8
	.align		4
        /*0000*/ 	.word	0x00000000
	.align		4
        /*0004*/ 	.word	0xffffffff
	.align		4
        /*0008*/ 	.word	0x00000000
	.align		4
        /*000c*/ 	.word	0xfffffffe
	.align		4
        /*0010*/ 	.word	0x00000000
	.align		4
        /*0014*/ 	.word	0xfffffffd
	.align		4
        /*0018*/ 	.word	0x00000000
	.align		4
        /*001c*/ 	.word	0xfffffffc


//--------------------- .text._Z7reduce6PfS_j     --------------------------
	.section	.text._Z7reduce6PfS_j,"ax",@progbits
	.align	128
        .global         _Z7reduce6PfS_j
        .type           _Z7reduce6PfS_j,@function
        .size           _Z7reduce6PfS_j,(.L_x_1 - _Z7reduce6PfS_j)
        .other          _Z7reduce6PfS_j,@"STO_CUDA_ENTRY STV_DEFAULT"
_Z7reduce6PfS_j:
.text._Z7reduce6PfS_j:
[----:B------:R-:W-:Y:S01]  /*0000*/  LDC R1, c[0x0][0x37c] ;  /* 0x0000df00ff017b82 */ /* 0x000fe20000000800 */
[----:B------:R-:W0:Y:S07]  /*0010*/  S2R R0, SR_CTAID.X ;  /* 0x0000000000007919 */ /* 0x000e2e0000002500 */
[----:B------:R-:W0:Y:S01]  /*0020*/  LDC R12, c[0x0][0x360] ;  /* 0x0000d800ff0c7b82 */ /* 0x000e220000000800 */
[----:B------:R-:W1:Y:S01]  /*0030*/  LDCU UR8, c[0x0][0x390] ;  /* 0x00007200ff0877ac */ /* 0x000e620008000800 */
[----:B------:R-:W2:Y:S01]  /*0040*/  S2R R2, SR_TID.X ;  /* 0x0000000000027919 */ /* 0x000ea20000002100 */
[----:B0-----:R-:W-:-:S05]  /*0050*/  IMAD R3, R0, R12, RZ ;  /* 0x0000000c00037224 */ /* 0x001fca00078e02ff */
[----:B--2---:R-:W-:-:S04]  /*0060*/  LEA R3, R3, R2, 0x2 ;  /* 0x0000000203037211 */ /* 0x004fc800078e10ff */
[----:B-1----:R-:W-:-:S13]  /*0070*/  ISETP.GE.U32.AND P0, PT, R3, UR8, PT ;  /* 0x0000000803007c0c */ /* 0x002fda000bf06070 */
[----:B------:R-:W-:Y:S05]  /*0080*/  @P0 EXIT ;  /* 0x000000000000094d */ /* 0x000fea0003800000 */
[----:B------:R-:W-:Y:S01]  /*0090*/  IMAD R13, R12, 0x3, R3 ;  /* 0x000000030c0d7824 */ /* 0x000fe200078e0203 */
[----:B------:R-:W0:Y:S04]  /*00a0*/  LDCU.64 UR6, c[0x0][0x358] ;  /* 0x00006b00ff0677ac */ /* 0x000e280008000a00 */
[----:B------:R-:W-:-:S13]  /*00b0*/  ISETP.GE.U32.AND P1, PT, R13, UR8, PT ;  /* 0x000000080d007c0c */ /* 0x000fda000bf26070 */
[----:B------:R-:W1:Y:S01]  /*00c0*/  @!P1 LDC.64 R10, c[0x0][0x380] ;  /* 0x0000e000ff0a9b82 */ /* 0x000e620000000a00 */
[----:B------:R-:W-:-:S05]  /*00d0*/  @!P1 IMAD R7, R12, -0x2, R13 ;  /* 0xfffffffe0c079824 */ /* 0x000fca00078e020d */
[----:B------:R-:W-:Y:S01]  /*00e0*/  @!P1 IADD3 R9, PT, PT, R7, R12, RZ ;  /* 0x0000000c07099210 */ /* 0x000fe20007ffe0ff */
[----:B-1----:R-:W-:-:S04]  /*00f0*/  @!P1 IMAD.WIDE.U32 R4, R3, 0x4, R10 ;  /* 0x0000000403049825 */ /* 0x002fc800078e000a */
[--C-:B------:R-:W-:Y:S02]  /*0100*/  @!P1 IMAD.WIDE.U32 R6, R7, 0x4, R10.reuse ;  /* 0x0000000407069825 */ /* 0x100fe400078e000a */
[----:B0-----:R-:W2:Y:S02]  /*0110*/  @!P1 LDG.E R4, desc[UR6][R4.64] ;  /* 0x0000000604049981 */ /* 0x001ea4000c1e1900 */
[--C-:B------:R-:W-:Y:S02]  /*0120*/  @!P1 IMAD.WIDE.U32 R8, R9, 0x4, R10.reuse ;  /* 0x0000000409089825 */ /* 0x100fe400078e000a */
[----:B------:R-:W2:Y:S02]  /*0130*/  @!P1 LDG.E R7, desc[UR6][R6.64] ;  /* 0x0000000606079981 */ /* 0x000ea4000c1e1900 */
[----:B------:R-:W-:Y:S02]  /*0140*/  @!P1 IMAD.WIDE.U32 R10, R13, 0x4, R10 ;  /* 0x000000040d0a9825 */ /* 0x000fe400078e000a */
[----:B------:R-:W3:Y:S04]  /*0150*/  @!P1 LDG.E R8, desc[UR6][R8.64] ;  /* 0x0000000608089981 */ /* 0x000ee8000c1e1900 */
[----:B------:R-:W4:Y:S01]  /*0160*/  @!P1 LDG.E R10, desc[UR6][R10.64] ;  /* 0x000000060a0a9981 */ /* 0x000f22000c1e1900 */
[----:B------:R-:W0:Y:S01]  /*0170*/  S2UR UR5, SR_CgaCtaId ;  /* 0x00000000000579c3 */ /* 0x000e220000008800 */
[----:B------:R-:W-:Y:S01]  /*0180*/  UMOV UR4, 0x400 ;  /* 0x0000040000047882 */ /* 0x000fe20000000000 */
[----:B------:R-:W-:-:S04]  /*0190*/  ISETP.GT.U32.AND P0, PT, R2, 0x7f, PT ;  /* 0x0000007f0200780c */ /* 0x000fc80003f04070 */
[----:B------:R-:W-:Y:S01]  /*01a0*/  ISETP.LT.U32.OR P0, PT, R12, 0x100, P0 ;  /* 0x000001000c00780c */ /* 0x000fe20000701470 */
[----:B0-----:R-:W-:Y:S01]  /*01b0*/  ULEA UR4, UR5, UR4, 0x18 ;  /* 0x0000000405047291 */ /* 0x001fe2000f8ec0ff */
[----:B--2---:R-:W-:Y:S01]  /*01c0*/  @!P1 FADD R3, R4, R7 ;  /* 0x0000000704039221 */ /* 0x004fe20000000000 */
[----:B------:R-:W-:-:S03]  /*01d0*/  HFMA2 R4, -RZ, RZ, 0, 0 ;  /* 0x00000000ff047431 */ /* 0x000fc600000001ff */
[----:B---3--:R-:W-:Y:S01]  /*01e0*/  @!P1 FADD R5, R8, R3 ;  /* 0x0000000308059221 */ /* 0x008fe20000000000 */
[----:B------:R-:W-:-:S03]  /*01f0*/  LEA R3, R2, UR4, 0x2 ;  /* 0x0000000402037c11 */ /* 0x000fc6000f8e10ff */
[----:B----4-:R-:W-:Y:S01]  /*0200*/  @!P1 FADD R4, R10, R5 ;  /* 0x000000050a049221 */ /* 0x010fe20000000000 */
[----:B------:R-:W-:-:S04]  /*0210*/  ISETP.GT.U32.AND P1, PT, R2, 0x3f, PT ;  /* 0x0000003f0200780c */ /* 0x000fc80003f24070 */
[----:B------:R-:W-:Y:S01]  /*0220*/  STS [R3], R4 ;  /* 0x0000000403007388 */ /* 0x000fe20000000800 */
[----:B------:R-:W-:Y:S01]  /*0230*/  BAR.SYNC.DEFER_BLOCKING 0x0 ;  /* 0x0000000000007b1d */ /* 0x000fe20000010000 */
[----:B------:R-:W-:-:S05]  /*0240*/  ISETP.LT.U32.OR P1, PT, R12, 0x80, P1 ;  /* 0x000000800c00780c */ /* 0x000fca0000f21470 */
[----:B------:R-:W-:Y:S04]  /*0250*/  @!P0 LDS R5, [R3+0x200] ;  /* 0x0002000003058984 */ /* 0x000fe80000000800 */
[----:B------:R-:W0:Y:S02]  /*0260*/  @!P0 LDS R6, [R3] ;  /* 0x0000000003068984 */ /* 0x000e240000000800 */
[----:B0-----:R-:W-:-:S05]  /*0270*/  @!P0 FADD R6, R5, R6 ;  /* 0x0000000605068221 */ /* 0x001fca0000000000 */
[----:B------:R-:W-:Y:S01]  /*0280*/  @!P0 STS [R3], R6 ;  /* 0x0000000603008388 */ /* 0x000fe20000000800 */
[----:B------:R-:W-:Y:S01]  /*0290*/  BAR.SYNC.DEFER_BLOCKING 0x0 ;  /* 0x0000000000007b1d */ /* 0x000fe20000010000 */
[----:B------:R-:W-:-:S05]  /*02a0*/  ISETP.GT.U32.AND P0, PT, R2, 0x1f, PT ;  /* 0x0000001f0200780c */ /* 0x000fca0003f04070 */
[----:B------:R-:W-:Y:S04]  /*02b0*/  @!P1 LDS R5, [R3+0x100] ;  /* 0x0001000003059984 */ /* 0x000fe80000000800 */
[----:B------:R-:W0:Y:S02]  /*02c0*/  @!P1 LDS R8, [R3] ;  /* 0x0000000003089984 */ /* 0x000e240000000800 */
[----:B0-----:R-:W-:-:S05]  /*02d0*/  @!P1 FADD R8, R5, R8 ;  /* 0x0000000805089221 */ /* 0x001fca0000000000 */
[----:B------:R0:W-:Y:S01]  /*02e0*/  @!P1 STS [R3], R8 ;  /* 0x0000000803009388 */ /* 0x0001e20000000800 */
[----:B------:R-:W-:Y:S06]  /*02f0*/  BAR.SYNC.DEFER_BLOCKING 0x0 ;  /* 0x0000000000007b1d */ /* 0x000fec0000010000 */
[----:B------:R-:W-:Y:S05]  /*0300*/  @P0 EXIT ;  /* 0x000000000000094d */ /* 0x000fea0003800000 */
[----:B------:R-:W-:Y:S01]  /*0310*/  LDS R4, [R3+0x80] ;  /* 0x0000800003047984 */ /* 0x000fe20000000800 */
[----:B------:R-:W-:-:S03]  /*0320*/  ISETP.NE.AND P0, PT, R2, RZ, PT ;  /* 0x000000ff0200720c */ /* 0x000fc60003f05270 */
[----:B------:R-:W1:Y:S02]  /*0330*/  LDS R5, [R3] ;  /* 0x0000000003057984 */ /* 0x000e640000000800 */
[----:B-1----:R-:W-:-:S05]  /*0340*/  FADD R4, R4, R5 ;  /* 0x0000000504047221 */ /* 0x002fca0000000000 */
[----:B------:R-:W-:Y:S04]  /*0350*/  STS [R3], R4 ;  /* 0x0000000403007388 */ /* 0x000fe80000000800 */
[----:B------:R-:W-:Y:S04]  /*0360*/  LDS R5, [R3+0x40] ;  /* 0x0000400003057984 */ /* 0x000fe80000000800 */
[----:B------:R-:W1:Y:S02]  /*0370*/  LDS R6, [R3] ;  /* 0x0000000003067984 */ /* 0x000e640000000800 */
[----:B-1----:R-:W-:-:S05]  /*0380*/  FADD R6, R5, R6 ;  /* 0x0000000605067221 */ /* 0x002fca0000000000 */
[----:B------:R-:W-:Y:S04]  /*0390*/  STS [R3], R6 ;  /* 0x0000000603007388 */ /* 0x000fe80000000800 */
[----:B------:R-:W-:Y:S04]  /*03a0*/  LDS R5, [R3+0x20] ;  /* 0x0000200003057984 */ /* 0x000fe80000000800 */
[----:B0-----:R-:W0:Y:S02]  /*03b0*/  LDS R8, [R3] ;  /* 0x0000000003087984 */ /* 0x001e240000000800 */
[----:B0-----:R-:W-:-:S05]  /*03c0*/  FADD R8, R5, R8 ;  /* 0x0000000805087221 */ /* 0x001fca0000000000 */
[----:B------:R-:W-:Y:S04]  /*03d0*/  STS [R3], R8 ;  /* 0x0000000803007388 */ /* 0x000fe80000000800 */
[----:B------:R-:W-:Y:S04]  /*03e0*/  LDS R5, [R3+0x10] ;  /* 0x0000100003057984 */ /* 0x000fe80000000800 */
[----:B------:R-:W0:Y:S02]  /*03f0*/  LDS R10, [R3] ;  /* 0x00000000030a7984 */ /* 0x000e240000000800 */
        /* <DEDUP_REMOVED lines=9> */
[----:B------:R0:W-:Y:S01]  /*0490*/  STS [R3], R6 ;  /* 0x0000000603007388 */ /* 0x0001e20000000800 */
[----:B------:R-:W-:Y:S05]  /*04a0*/  @P0 EXIT ;  /* 0x000000000000094d */ /* 0x000fea0003800000 */
[----:B------:R-:W1:Y:S01]  /*04b0*/  LDS R5, [UR4] ;  /* 0x00000004ff057984 */ /* 0x000e620008000800 */
[----:B0-----:R-:W0:Y:S02]  /*04c0*/  LDC.64 R2, c[0x0][0x388] ;  /* 0x0000e200ff027b82 */ /* 0x001e240000000a00 */
[----:B0-----:R-:W-:-:S05]  /*04d0*/  IMAD.WIDE.U32 R2, R0, 0x4, R2 ;  /* 0x0000000400027825 */ /* 0x001fca00078e0002 */
[----:B-1----:R-:W-:Y:S01]  /*04e0*/  STG.E desc[UR6][R2.64], R5 ;  /* 0x0000000502007986 */ /* 0x002fe2000c101906 */
[----:B------:R-:W-:Y:S05]  /*04f0*/  EXIT ;  /* 0x000000000000794d */ /* 0x000fea0003800000 */
.L_x_0:
[----:B------:R-:W-:-:S00]  /*0500*/  BRA `(.L_x_0) ;  /* 0xfffffffc00fc7947 */ /* 0x000fc0000383ffff */
[----:B------:R-:W-:-:S00]  /*0510*/  NOP ;  /* 0x0000000000007918 */ /* 0x000fc00000000000 */
        /* <DEDUP_REMOVED lines=14> */
.L_x_1:


//--------------------- .nv.shared._Z7reduce6PfS_j --------------------------
	.section	.nv.shared._Z7reduce6PfS_j,"aw",@nobits
	.sectionflags	@""
	.align	4
.nv.shared._Z7reduce6PfS_j:
	.zero		2048


//--------------------- .nv.shared.reserved.0     --------------------------
	.section	.nv.shared.reserved.0,"aw",@nobits
	.weak		__nv_reservedSMEM_offset_0_alias
	.size		__nv_reservedSMEM_offset_0_alias, 0, 64
	.other		__nv_reservedSMEM_offset_0_alias,@"STO_CUDA_RESERVED_SHARED STV_DEFAULT"
__nv_reservedSMEM_offset_0_alias:
	.zero		0
	.zero		64


//--------------------- .nv.constant0._Z7reduce6PfS_j --------------------------
	.section	.nv.constant0._Z7reduce6PfS_j,"a",@progbits
	.sectionflags	@""
	.align	4
.nv.constant0._Z7reduce6PfS_j:
	.zero		916


//--------------------- SYMBOLS --------------------------

	.type		.nv.reservedSmem.offset0,@object
	.size		.nv.reservedSmem.offset0,0x4
	.type		.nv.reservedSmem.cap,@object
	.size		.nv.reservedSmem.cap,0x4
